	.headerflags	@"EF_CUDA_TEXMODE_UNIFIED EF_CUDA_64BIT_ADDRESS EF_CUDA_ACCELERATORS EF_CUDA_SM90 EF_CUDA_VIRTUAL_SM(EF_CUDA_SM90)"
	.elftype	@"ET_EXEC"


//--------------------- .nv.info                  --------------------------
	.section	.nv.info,"",@"SHT_CUDA_INFO"
	.align	4


	//----- nvinfo : EIATTR_REGCOUNT
	.align		4
        /*0000*/ 	.byte	0x04, 0x2f
        /*0002*/ 	.short	(.L_1 - .L_0)
	.align		4
.L_0:
        /*0004*/ 	.word	index@(triton_poi_fused_convolution_5)
        /*0008*/ 	.word	0x00000018


	//----- nvinfo : EIATTR_MIN_STACK_SIZE
	.align		4
.L_1:
        /*000c*/ 	.byte	0x04, 0x12
        /*000e*/ 	.short	(.L_3 - .L_2)
	.align		4
.L_2:
        /*0010*/ 	.word	index@(triton_poi_fused_convolution_5)
        /*0014*/ 	.word	0x00000000


	//----- nvinfo : EIATTR_FRAME_SIZE
	.align		4
.L_3:
        /*0018*/ 	.byte	0x04, 0x11
        /*001a*/ 	.short	(.L_5 - .L_4)
	.align		4
.L_4:
        /*001c*/ 	.word	index@(triton_poi_fused_convolution_5)
        /*0020*/ 	.word	0x00000000


	//----- nvinfo : EIATTR_MIN_STACK_SIZE
	.align		4
.L_5:
        /*0024*/ 	.byte	0x04, 0x12
        /*0026*/ 	.short	(.L_7 - .L_6)
	.align		4
.L_6:
        /*0028*/ 	.word	index@(triton_poi_fused_convolution_5)
        /*002c*/ 	.word	0x00000000
.L_7:


//--------------------- .nv.info.triton_poi_fused_convolution_5 --------------------------
	.section	.nv.info.triton_poi_fused_convolution_5,"",@"SHT_CUDA_INFO"
	.sectionflags	@""
	.align	4


	//----- nvinfo : EIATTR_CUDA_API_VERSION
	.align		4
        /*0000*/ 	.byte	0x04, 0x37
        /*0002*/ 	.short	(.L_9 - .L_8)
.L_8:
        /*0004*/ 	.word	0x0000007c


	//----- nvinfo : EIATTR_KPARAM_INFO
	.align		4
.L_9:
        /*0008*/ 	.byte	0x04, 0x17
        /*000a*/ 	.short	(.L_11 - .L_10)
.L_10:
        /*000c*/ 	.word	0x00000000
        /*0010*/ 	.short	0x0004
        /*0012*/ 	.short	0x001c
        /*0014*/ 	.byte	0x00, 0xf0, 0x11, 0x00


	//----- nvinfo : EIATTR_KPARAM_INFO
	.align		4
.L_11:
        /*0018*/ 	.byte	0x04, 0x17
        /*001a*/ 	.short	(.L_13 - .L_12)
.L_12:
        /*001c*/ 	.word	0x00000000
        /*0020*/ 	.short	0x0003
        /*0022*/ 	.short	0x0018
        /*0024*/ 	.byte	0x00, 0xf0, 0x11, 0x00


	//----- nvinfo : EIATTR_KPARAM_INFO
	.align		4
.L_13:
        /*0028*/ 	.byte	0x04, 0x17
        /*002a*/ 	.short	(.L_15 - .L_14)
.L_14:
        /*002c*/ 	.word	0x00000000
        /*0030*/ 	.short	0x0002
        /*0032*/ 	.short	0x0010
        /*0034*/ 	.byte	0x00, 0xf4, 0x21, 0x00


	//----- nvinfo : EIATTR_KPARAM_INFO
	.align		4
.L_15:
        /*0038*/ 	.byte	0x04, 0x17
        /*003a*/ 	.short	(.L_17 - .L_16)
.L_16:
        /*003c*/ 	.word	0x00000000
        /*0040*/ 	.short	0x0001
        /*0042*/ 	.short	0x0008
        /*0044*/ 	.byte	0x00, 0xf4, 0x21, 0x00


	//----- nvinfo : EIATTR_KPARAM_INFO
	.align		4
.L_17:
        /*0048*/ 	.byte	0x04, 0x17
        /*004a*/ 	.short	(.L_19 - .L_18)
.L_18:
        /*004c*/ 	.word	0x00000000
        /*0050*/ 	.short	0x0000
        /*0052*/ 	.short	0x0000
        /*0054*/ 	.byte	0x00, 0xf4, 0x21, 0x00


	//----- nvinfo : EIATTR_SPARSE_MMA_MASK
	.align		4
.L_19:
        /*0058*/ 	.byte	0x03, 0x50
        /*005a*/ 	.short	0x0000


	//----- nvinfo : EIATTR_MAXREG_COUNT
	.align		4
        /*005c*/ 	.byte	0x03, 0x1b
        /*005e*/ 	.short	0x00ff


	//----- nvinfo : EIATTR_EXIT_INSTR_OFFSETS
	.align		4
        /*0060*/ 	.byte	0x04, 0x1c
        /*0062*/ 	.short	(.L_21 - .L_20)


	//   ....[0]....
.L_20:
        /*0064*/ 	.word	0x00000690


	//   ....[1]....
        /*0068*/ 	.word	0x000006b0


	//----- nvinfo : EIATTR_REQNTID
	.align		4
.L_21:
        /*006c*/ 	.byte	0x04, 0x10
        /*006e*/ 	.short	(.L_23 - .L_22)
.L_22:
        /*0070*/ 	.word	0x00000080
        /*0074*/ 	.word	0x00000001
        /*0078*/ 	.word	0x00000001


	//----- nvinfo : EIATTR_CBANK_PARAM_SIZE
	.align		4
.L_23:
        /*007c*/ 	.byte	0x03, 0x19
        /*007e*/ 	.short	0x0020


	//----- nvinfo : EIATTR_PARAM_CBANK
	.align		4
        /*0080*/ 	.byte	0x04, 0x0a
        /*0082*/ 	.short	(.L_25 - .L_24)
	.align		4
.L_24:
        /*0084*/ 	.word	index@(.nv.constant0.triton_poi_fused_convolution_5)
        /*0088*/ 	.short	0x0210
        /*008a*/ 	.short	0x0020


	//----- nvinfo : EIATTR_SW_WAR
	.align		4
.L_25:
        /*008c*/ 	.byte	0x04, 0x36
        /*008e*/ 	.short	(.L_27 - .L_26)
.L_26:
        /*0090*/ 	.word	0x00000008
.L_27:


//--------------------- .nv.callgraph             --------------------------
	.section	.nv.callgraph,"",@"SHT_CUDA_CALLGRAPH"
	.align	4
	.sectionentsize	8
	.align		4
        /*0000*/ 	.word	0x00000000
	.align		4
        /*0004*/ 	.word	0xffffffff
	.align		4
        /*0008*/ 	.word	0x00000000
	.align		4
        /*000c*/ 	.word	0xfffffffe
	.align		4
        /*0010*/ 	.word	0x00000000
	.align		4
        /*0014*/ 	.word	0xfffffffd
	.align		4
        /*0018*/ 	.word	0x00000000
	.align		4
        /*001c*/ 	.word	0xfffffffc


//--------------------- .text.triton_poi_fused_convolution_5 --------------------------
	.section	.text.triton_poi_fused_convolution_5,"ax",@progbits
	.sectionflags	@"SHF_BARRIERS=1"
	.align	128
        .global         triton_poi_fused_convolution_5
        .type           triton_poi_fused_convolution_5,@function
        .size           triton_poi_fused_convolution_5,(.L_x_1 - triton_poi_fused_convolution_5)
        .other          triton_poi_fused_convolution_5,@"STO_CUDA_ENTRY STV_DEFAULT"
triton_poi_fused_convolution_5:
.text.triton_poi_fused_convolution_5:
[----:B------:R-:W0:Y:S02]  /*0000*/  LDC R1, c[0x0][0x28] ;  /* 0x00000a00ff017b82 */ /* 0x000e240000000800 */
[----:B------:R-:W1:Y:S01]  /*0010*/  S2R R0, SR_TID.X ;  /* 0x0000000000007919 */ /* 0x000e620000002100 */
[----:B------:R-:W2:Y:S01]  /*0020*/  S2UR UR4, SR_CTAID.X ;  /* 0x00000000000479c3 */ /* 0x000ea20000002500 */
[----:B------:R-:W-:Y:S02]  /*0030*/  CS2R R8, SRZ ;  /* 0x0000000000087805 */ /* 0x000fe4000001ff00 */
[----:B------:R-:W-:Y:S01]  /*0040*/  CS2R R10, SRZ ;  /* 0x00000000000a7805 */ /* 0x000fe2000001ff00 */
[----:B------:R-:W3:Y:S01]  /*0050*/  S2R R15, SR_CTAID.Y ;  /* 0x00000000000f7919 */ /* 0x000ee20000002600 */
[----:B------:R-:W-:-:S03]  /*0060*/  ULDC.64 UR8, c[0x0][0x208] ;  /* 0x0000820000087ab9 */ /* 0x000fc60000000a00 */
[----:B------:R-:W4:Y:S08]  /*0070*/  LDC.64 R4, c[0x0][0x210] ;  /* 0x00008400ff047b82 */ /* 0x000f300000000a00 */
[----:B------:R-:W5:Y:S01]  /*0080*/  S2UR UR6, SR_CgaCtaId ;  /* 0x00000000000679c3 */ /* 0x000f620000008800 */
[----:B--2---:R-:W-:-:S07]  /*0090*/  USHF.L.U32 UR4, UR4, 0x3, URZ ;  /* 0x0000000304047899 */ /* 0x004fce000800063f */
[----:B------:R-:W2:Y:S01]  /*00a0*/  LDC.64 R12, c[0x0][0x218] ;  /* 0x00008600ff0c7b82 */ /* 0x000ea20000000a00 */
[----:B-1----:R-:W-:Y:S02]  /*00b0*/  SHF.R.U32.HI R2, RZ, 0x1, R0 ;  /* 0x00000001ff027819 */ /* 0x002fe40000011600 */
[----:B------:R-:W-:Y:S01]  /*00c0*/  LOP3.LUT R14, R0, 0x1, RZ, 0xc0, !PT ;  /* 0x00000001000e7812 */ /* 0x000fe200078ec0ff */
[----:B---3--:R-:W-:Y:S01]  /*00d0*/  IMAD.SHL.U32 R3, R15, 0x80, RZ ;  /* 0x000000800f037824 */ /* 0x008fe200078e00ff */
[----:B------:R-:W-:Y:S02]  /*00e0*/  SGXT.U32 R2, R2, 0x6 ;  /* 0x000000060202781a */ /* 0x000fe40000000000 */
[----:B------:R-:W-:Y:S02]  /*00f0*/  LEA R7, R14, UR4, 0x2 ;  /* 0x000000040e077c11 */ /* 0x000fe4000f8e10ff */
[----:B------:R-:W-:Y:S02]  /*0100*/  LOP3.LUT R6, R3, R2, RZ, 0xfc, !PT ;  /* 0x0000000203067212 */ /* 0x000fe400078efcff */
[----:B------:R-:W-:-:S03]  /*0110*/  ISETP.GE.AND P0, PT, R7, 0x240, PT ;  /* 0x000002400700780c */ /* 0x000fc60003f06270 */
[C---:B------:R-:W-:Y:S01]  /*0120*/  IMAD R7, R6.reuse, 0x240, R7 ;  /* 0x0000024006077824 */ /* 0x040fe200078e0207 */
[----:B------:R-:W-:Y:S02]  /*0130*/  ISETP.LT.AND P1, PT, R6, 0x80, !P0 ;  /* 0x000000800600780c */ /* 0x000fe40004721270 */
[----:B------:R-:W-:Y:S01]  /*0140*/  LOP3.LUT R6, R3, 0x40, R2, 0xfe, !PT ;  /* 0x0000004003067812 */ /* 0x000fe200078efe02 */
[C---:B------:R-:W-:Y:S02]  /*0150*/  VIADD R19, R7.reuse, 0x9000 ;  /* 0x0000900007137836 */ /* 0x040fe40000000000 */
[--C-:B----4-:R-:W-:Y:S01]  /*0160*/  IMAD.WIDE R16, R7, 0x4, R4.reuse ;  /* 0x0000000407107825 */ /* 0x110fe200078e0204 */
[----:B------:R-:W-:Y:S02]  /*0170*/  ISETP.LT.AND P0, PT, R6, 0x80, !P0 ;  /* 0x000000800600780c */ /* 0x000fe40004701270 */
[----:B------:R-:W-:Y:S01]  /*0180*/  CS2R R6, SRZ ;  /* 0x0000000000067805 */ /* 0x000fe2000001ff00 */
[----:B------:R-:W-:Y:S01]  /*0190*/  IMAD.WIDE R18, R19, 0x4, R4 ;  /* 0x0000000413127825 */ /* 0x000fe200078e0204 */
[----:B------:R-:W-:-:S03]  /*01a0*/  CS2R R4, SRZ ;  /* 0x0000000000047805 */ /* 0x000fc6000001ff00 */
[----:B------:R1:W3:Y:S06]  /*01b0*/  @P1 LDG.E.EL.128 R8, desc[UR8][R16.64] ;  /* 0x0000000810081981 */ /* 0x0002ec000c2e1d00 */
[----:B------:R-:W4:Y:S01]  /*01c0*/  @P0 LDG.E.EL.128 R4, desc[UR8][R18.64] ;  /* 0x0000000812040981 */ /* 0x000f22000c2e1d00 */
[----:B------:R-:W-:Y:S01]  /*01d0*/  UMOV UR5, 0x400 ;  /* 0x0000040000057882 */ /* 0x000fe20000000000 */
[----:B------:R-:W-:Y:S01]  /*01e0*/  SHF.R.S32.HI R15, RZ, 0x18, R15 ;  /* 0x00000018ff0f7819 */ /* 0x000fe2000001140f */
[----:B-----5:R-:W-:Y:S01]  /*01f0*/  UPRMT UR5, UR6, 0x654, UR5 ;  /* 0x0000065406057896 */ /* 0x020fe20008000005 */
[----:B-1----:R-:W-:-:S02]  /*0200*/  IMAD.SHL.U32 R17, R14, 0x200, RZ ;  /* 0x000002000e117824 */ /* 0x002fc400078e00ff */
[----:B------:R-:W-:Y:S02]  /*0210*/  SGXT R16, R15, 0x1 ;  /* 0x000000010f10781a */ /* 0x000fe40000000200 */
[----:B------:R-:W-:Y:S02]  /*0220*/  LOP3.LUT R15, R3, 0x7f, R0, 0xf8, !PT ;  /* 0x0000007f030f7812 */ /* 0x000fe400078ef800 */
[----:B------:R-:W-:Y:S02]  /*0230*/  LEA R21, R14, UR5, 0x6 ;  /* 0x000000050e157c11 */ /* 0x000fe4000f8e30ff */
[C---:B------:R-:W-:Y:S02]  /*0240*/  LOP3.LUT R2, R17.reuse, R2, RZ, 0xfc, !PT ;  /* 0x0000000211027212 */ /* 0x040fe400078efcff */
[----:B------:R-:W-:Y:S02]  /*0250*/  LEA.HI R17, R17, UR5, RZ, 0x1d ;  /* 0x0000000511117c11 */ /* 0x000fe4000f8fe8ff */
[----:B------:R-:W-:Y:S01]  /*0260*/  LEA.HI R16, R16, R15, RZ, 0x5 ;  /* 0x0000000f10107211 */ /* 0x000fe200078f28ff */
[C---:B------:R-:W-:Y:S01]  /*0270*/  IMAD R21, R2.reuse, 0x4, R21 ;  /* 0x0000000402157824 */ /* 0x040fe200078e0215 */
[----:B------:R-:W-:Y:S01]  /*0280*/  ISETP.GE.AND P0, PT, R15, 0x80, PT ;  /* 0x000000800f00780c */ /* 0x000fe20003f06270 */
[----:B------:R-:W-:Y:S01]  /*0290*/  IMAD R14, R2, 0x4, R17 ;  /* 0x00000004020e7824 */ /* 0x000fe200078e0211 */
[----:B------:R-:W-:-:S05]  /*02a0*/  LOP3.LUT R16, R16, 0xffffffe0, RZ, 0xc0, !PT ;  /* 0xffffffe010107812 */ /* 0x000fca00078ec0ff */
[----:B------:R-:W-:Y:S02]  /*02b0*/  IMAD.IADD R15, R15, 0x1, -R16 ;  /* 0x000000010f0f7824 */ /* 0x000fe400078e0a10 */
[----:B------:R-:W-:Y:S02]  /*02c0*/  IMAD.MOV.U32 R16, RZ, RZ, RZ ;  /* 0x000000ffff107224 */ /* 0x000fe400078e00ff */
[----:B--2---:R-:W-:Y:S01]  /*02d0*/  IMAD.WIDE R12, R15, 0x4, R12 ;  /* 0x000000040f0c7825 */ /* 0x004fe200078e020c */
[----:B---3--:R1:W-:Y:S04]  /*02e0*/  STS [R21], R8 ;  /* 0x0000000815007388 */ /* 0x0083e80000000800 */
[----:B------:R-:W-:Y:S04]  /*02f0*/  STS [R14+0x210], R9 ;  /* 0x000210090e007388 */ /* 0x000fe80000000800 */
[----:B------:R-:W-:Y:S04]  /*0300*/  STS [R14+0x420], R10 ;  /* 0x0004200a0e007388 */ /* 0x000fe80000000800 */
[----:B------:R-:W-:Y:S04]  /*0310*/  STS [R14+0x630], R11 ;  /* 0x0006300b0e007388 */ /* 0x000fe80000000800 */
[----:B----4-:R-:W-:Y:S04]  /*0320*/  STS [R21+0x100], R4 ;  /* 0x0001000415007388 */ /* 0x010fe80000000800 */
[----:B------:R2:W-:Y:S04]  /*0330*/  STS [R14+0x310], R5 ;  /* 0x000310050e007388 */ /* 0x0005e80000000800 */
[----:B------:R-:W-:Y:S04]  /*0340*/  STS [R14+0x520], R6 ;  /* 0x000520060e007388 */ /* 0x000fe80000000800 */
[----:B------:R-:W-:Y:S01]  /*0350*/  STS [R14+0x730], R7 ;  /* 0x000730070e007388 */ /* 0x000fe20000000800 */
[----:B------:R-:W-:Y:S06]  /*0360*/  BAR.SYNC.DEFER_BLOCKING 0x0 ;  /* 0x0000000000007b1d */ /* 0x000fec0000010000 */
[----:B------:R3:W4:Y:S01]  /*0370*/  @!P0 LDG.E.EL R16, desc[UR8][R12.64] ;  /* 0x000000080c108981 */ /* 0x000722000c2e1900 */
[----:B------:R-:W-:Y:S01]  /*0380*/  IMAD.SHL.U32 R2, R0, 0x4, RZ ;  /* 0x0000000400027824 */ /* 0x000fe200078e00ff */
[----:B-1----:R-:W-:-:S02]  /*0390*/  SHF.R.U32.HI R8, RZ, 0x1, R0 ;  /* 0x00000001ff087819 */ /* 0x002fc40000011600 */
[----:B--2---:R-:W-:Y:S02]  /*03a0*/  LOP3.LUT R5, R0, 0x7f, RZ, 0xc0, !PT ;  /* 0x0000007f00057812 */ /* 0x004fe400078ec0ff */
[----:B------:R-:W-:Y:S02]  /*03b0*/  LOP3.LUT R9, R2, 0x1fc, RZ, 0xc0, !PT ;  /* 0x000001fc02097812 */ /* 0x000fe400078ec0ff */
[----:B------:R-:W-:Y:S02]  /*03c0*/  LOP3.LUT R8, R8, 0x30, RZ, 0xc0, !PT ;  /* 0x0000003008087812 */ /* 0x000fe400078ec0ff */
[----:B------:R-:W-:Y:S02]  /*03d0*/  LOP3.LUT R10, R9, 0x200, RZ, 0xfc, !PT ;  /* 0x00000200090a7812 */ /* 0x000fe400078efcff */
[----:B------:R-:W-:Y:S01]  /*03e0*/  LEA R19, R5, UR5, 0x2 ;  /* 0x0000000505137c11 */ /* 0x000fe2000f8e10ff */
[----:B------:R-:W-:Y:S01]  /*03f0*/  VIADD R8, R8, UR5 ;  /* 0x0000000508087c36 */ /* 0x000fe20008000000 */
[----:B------:R-:W-:-:S02]  /*0400*/  SHF.R.U32.HI R10, RZ, 0x3, R10 ;  /* 0x00000003ff0a7819 */ /* 0x000fc4000001160a */
[----:B------:R-:W-:Y:S01]  /*0410*/  LOP3.LUT R4, R2, 0x7c, RZ, 0xc0, !PT ;  /* 0x0000007c02047812 */ /* 0x000fe200078ec0ff */
[C---:B---3--:R-:W-:Y:S01]  /*0420*/  IMAD R12, R9.reuse, 0x4, R8 ;  /* 0x00000004090c7824 */ /* 0x048fe200078e0208 */
[----:B------:R-:W-:Y:S02]  /*0430*/  LOP3.LUT R10, R10, 0x70, RZ, 0xc0, !PT ;  /* 0x000000700a0a7812 */ /* 0x000fe400078ec0ff */
[----:B------:R-:W-:Y:S02]  /*0440*/  LEA R4, R4, UR5, 0x2 ;  /* 0x0000000504047c11 */ /* 0x000fe4000f8e10ff */
[----:B------:R-:W-:Y:S01]  /*0450*/  LOP3.LUT R17, R3, 0x7c, R2, 0xf8, !PT ;  /* 0x0000007c03117812 */ /* 0x000fe200078ef802 */
[----:B------:R-:W-:Y:S01]  /*0460*/  VIADD R10, R10, UR5 ;  /* 0x000000050a0a7c36 */ /* 0x000fe20008000000 */
[----:B------:R-:W-:Y:S01]  /*0470*/  LDS.128 R12, [R12] ;  /* 0x000000000c0c7984 */ /* 0x000fe20000000c00 */
[----:B------:R-:W1:Y:S01]  /*0480*/  LDC.64 R2, c[0x0][0x220] ;  /* 0x00008800ff027b82 */ /* 0x000e620000000a00 */
[----:B------:R-:W-:Y:S01]  /*0490*/  SHF.R.S32.HI R18, RZ, 0x1f, R17 ;  /* 0x0000001fff127819 */ /* 0x000fe20000011411 */
[----:B------:R-:W-:Y:S01]  /*04a0*/  IMAD R10, R9, 0x4, R10 ;  /* 0x00000004090a7824 */ /* 0x000fe200078e020a */
[----:B------:R-:W-:-:S02]  /*04b0*/  SHF.R.U32.HI R0, RZ, 0x5, R0 ;  /* 0x00000005ff007819 */ /* 0x000fc40000011600 */
[----:B------:R-:W-:Y:S02]  /*04c0*/  LEA.HI R18, R18, R17, RZ, 0x5 ;  /* 0x0000001112127211 */ /* 0x000fe400078f28ff */
[----:B------:R-:W-:Y:S01]  /*04d0*/  SGXT.U32 R0, R0, 0x2 ;  /* 0x000000020000781a */ /* 0x000fe20000000000 */
[----:B------:R-:W-:Y:S01]  /*04e0*/  LDS.128 R8, [R10+0x800] ;  /* 0x000800000a087984 */ /* 0x000fe20000000c00 */
[----:B------:R-:W-:Y:S02]  /*04f0*/  LOP3.LUT R20, R18, 0xffffffe0, RZ, 0xc0, !PT ;  /* 0xffffffe012147812 */ /* 0x000fe400078ec0ff */
[----:B------:R-:W-:Y:S01]  /*0500*/  LOP3.LUT R0, R0, UR4, RZ, 0xfc, !PT ;  /* 0x0000000400007c12 */ /* 0x000fe2000f8efcff */
[----:B------:R-:W-:Y:S01]  /*0510*/  BAR.SYNC.DEFER_BLOCKING 0x0 ;  /* 0x0000000000007b1d */ /* 0x000fe20000010000 */
[----:B------:R-:W-:Y:S02]  /*0520*/  SHF.R.S32.HI R18, RZ, 0x5, R18 ;  /* 0x00000005ff127819 */ /* 0x000fe40000011412 */
[----:B------:R-:W-:-:S04]  /*0530*/  ISETP.GE.AND P0, PT, R17, 0x80, PT ;  /* 0x000000801100780c */ /* 0x000fc80003f06270 */
[C---:B------:R-:W-:Y:S01]  /*0540*/  ISETP.LT.AND P1, PT, R0.reuse, 0x240, !P0 ;  /* 0x000002400000780c */ /* 0x040fe20004721270 */
[----:B----4-:R2:W-:Y:S01]  /*0550*/  STS [R19], R16 ;  /* 0x0000001013007388 */ /* 0x0105e20000000800 */
[----:B------:R-:W-:Y:S01]  /*0560*/  BAR.SYNC.DEFER_BLOCKING 0x0 ;  /* 0x0000000000007b1d */ /* 0x000fe20000010000 */
[----:B--2---:R-:W-:Y:S01]  /*0570*/  IMAD.IADD R19, R17, 0x1, -R20 ;  /* 0x0000000111137824 */ /* 0x004fe200078e0a14 */
[----:B------:R-:W-:-:S03]  /*0580*/  LOP3.LUT R16, R0, 0x4, RZ, 0xfc, !PT ;  /* 0x0000000400107812 */ /* 0x000fc600078efcff */
[----:B------:R-:W-:Y:S01]  /*0590*/  IMAD R19, R18, 0x4800, R19 ;  /* 0x0000480012137824 */ /* 0x000fe200078e0213 */
[----:B------:R-:W-:-:S03]  /*05a0*/  ISETP.LT.AND P0, PT, R16, 0x240, !P0 ;  /* 0x000002401000780c */ /* 0x000fc60004701270 */
[--C-:B------:R-:W-:Y:S02]  /*05b0*/  IMAD R17, R0, 0x20, R19.reuse ;  /* 0x0000002000117824 */ /* 0x100fe400078e0213 */
[----:B------:R-:W-:Y:S02]  /*05c0*/  IMAD R19, R16, 0x20, R19 ;  /* 0x0000002010137824 */ /* 0x000fe400078e0213 */
[----:B-1----:R-:W-:-:S04]  /*05d0*/  IMAD.WIDE R16, R17, 0x4, R2 ;  /* 0x0000000411107825 */ /* 0x002fc800078e0202 */
[----:B------:R-:W-:Y:S01]  /*05e0*/  IMAD.WIDE R2, R19, 0x4, R2 ;  /* 0x0000000413027825 */ /* 0x000fe200078e0202 */
[----:B------:R-:W1:Y:S03]  /*05f0*/  LDS.128 R4, [R4] ;  /* 0x0000000004047984 */ /* 0x000e660000000c00 */
[----:B-1----:R-:W-:Y:S01]  /*0600*/  FADD R12, R12, R4 ;  /* 0x000000040c0c7221 */ /* 0x002fe20000000000 */
[----:B------:R-:W-:Y:S01]  /*0610*/  FADD R13, R13, R5 ;  /* 0x000000050d0d7221 */ /* 0x000fe20000000000 */
[----:B------:R-:W-:Y:S01]  /*0620*/  FADD R14, R14, R6 ;  /* 0x000000060e0e7221 */ /* 0x000fe20000000000 */
[----:B------:R-:W-:Y:S01]  /*0630*/  FADD R15, R15, R7 ;  /* 0x000000070f0f7221 */ /* 0x000fe20000000000 */
[----:B------:R-:W-:Y:S01]  /*0640*/  FADD R8, R8, R4 ;  /* 0x0000000408087221 */ /* 0x000fe20000000000 */
[----:B------:R-:W-:Y:S01]  /*0650*/  FADD R9, R9, R5 ;  /* 0x0000000509097221 */ /* 0x000fe20000000000 */
[----:B------:R-:W-:Y:S01]  /*0660*/  FADD R10, R10, R6 ;  /* 0x000000060a0a7221 */ /* 0x000fe20000000000 */
[----:B------:R-:W-:Y:S01]  /*0670*/  FADD R11, R11, R7 ;  /* 0x000000070b0b7221 */ /* 0x000fe20000000000 */
[----:B------:R1:W-:Y:S01]  /*0680*/  @P1 STG.E.128 desc[UR8][R16.64], R12 ;  /* 0x0000000c10001986 */ /* 0x0003e2000c101d08 */
[----:B------:R-:W-:Y:S05]  /*0690*/  @!P0 EXIT ;  /* 0x000000000000894d */ /* 0x000fea0003800000 */
[----:B------:R-:W-:Y:S01]  /*06a0*/  STG.E.128 desc[UR8][R2.64], R8 ;  /* 0x0000000802007986 */ /* 0x000fe2000c101d08 */
[----:B------:R-:W-:Y:S05]  /*06b0*/  EXIT ;  /* 0x000000000000794d */ /* 0x000fea0003800000 */
.L_x_0:
[----:B------:R-:W-:-:S00]  /*06c0*/  BRA `(.L_x_0) ;  /* 0xfffffffc00fc7947 */ /* 0x000fc0000383ffff */
[----:B------:R-:W-:-:S00]  /*06d0*/  NOP ;  /* 0x0000000000007918 */ /* 0x000fc00000000000 */
        /* <DEDUP_REMOVED lines=10> */
.L_x_1:


//--------------------- .nv.shared.triton_poi_fused_convolution_5 --------------------------
	.section	.nv.shared.triton_poi_fused_convolution_5,"aw",@nobits
	.sectionflags	@""
	.align	16
	.zero		1024


//--------------------- .nv.constant0.triton_poi_fused_convolution_5 --------------------------
	.section	.nv.constant0.triton_poi_fused_convolution_5,"a",@progbits
	.sectionflags	@""
	.align	4
.nv.constant0.triton_poi_fused_convolution_5:
	.zero		560
